//
// Generated by NVIDIA NVVM Compiler
//
// Compiler Build ID: CL-36424714
// Cuda compilation tools, release 13.0, V13.0.88
// Based on NVVM 20.0.0
//

.version 9.0
.target sm_100
.address_size 64

	// .globl	_Z8multiplyPiS_S_i

.visible .entry _Z8multiplyPiS_S_i(
	.param .u64 .ptr .align 1 _Z8multiplyPiS_S_i_param_0,
	.param .u64 .ptr .align 1 _Z8multiplyPiS_S_i_param_1,
	.param .u64 .ptr .align 1 _Z8multiplyPiS_S_i_param_2,
	.param .u32 _Z8multiplyPiS_S_i_param_3
)
{
	.reg .pred 	%p<10>;
	.reg .b32 	%r<127>;
	.reg .b64 	%rd<47>;

	ld.param.u64 	%rd16, [_Z8multiplyPiS_S_i_param_0];
	ld.param.u64 	%rd17, [_Z8multiplyPiS_S_i_param_1];
	ld.param.u64 	%rd18, [_Z8multiplyPiS_S_i_param_2];
	ld.param.u32 	%r27, [_Z8multiplyPiS_S_i_param_3];
	cvta.to.global.u64 	%rd1, %rd17;
	cvta.to.global.u64 	%rd2, %rd16;
	cvta.to.global.u64 	%rd19, %rd18;
	mov.u32 	%r1, %tid.x;
	mul.wide.u32 	%rd20, %r1, 4;
	add.s64 	%rd3, %rd19, %rd20;
	mov.b32 	%r28, 0;
	st.global.u32 	[%rd3], %r28;
	setp.lt.s32 	%p1, %r27, 1;
	@%p1 bra 	$L__BB0_13;
	mul.lo.s32 	%r2, %r27, %r1;
	and.b32  	%r3, %r27, 15;
	setp.lt.u32 	%p2, %r27, 16;
	mov.b32 	%r119, 0;
	mov.u32 	%r122, %r119;
	@%p2 bra 	$L__BB0_4;
	and.b32  	%r122, %r27, 2147483632;
	neg.s32 	%r117, %r122;
	mul.wide.u32 	%rd21, %r2, 4;
	add.s64 	%rd22, %rd21, %rd2;
	add.s64 	%rd44, %rd22, 32;
	add.s64 	%rd43, %rd1, 32;
	mov.b32 	%r119, 0;
$L__BB0_3:
	.pragma "nounroll";
	ld.global.u32 	%r31, [%rd44+-32];
	ld.global.u32 	%r32, [%rd43+-32];
	mad.lo.s32 	%r33, %r32, %r31, %r119;
	st.global.u32 	[%rd3], %r33;
	ld.global.u32 	%r34, [%rd44+-28];
	ld.global.u32 	%r35, [%rd43+-28];
	mad.lo.s32 	%r36, %r35, %r34, %r33;
	st.global.u32 	[%rd3], %r36;
	ld.global.u32 	%r37, [%rd44+-24];
	ld.global.u32 	%r38, [%rd43+-24];
	mad.lo.s32 	%r39, %r38, %r37, %r36;
	st.global.u32 	[%rd3], %r39;
	ld.global.u32 	%r40, [%rd44+-20];
	ld.global.u32 	%r41, [%rd43+-20];
	mad.lo.s32 	%r42, %r41, %r40, %r39;
	st.global.u32 	[%rd3], %r42;
	ld.global.u32 	%r43, [%rd44+-16];
	ld.global.u32 	%r44, [%rd43+-16];
	mad.lo.s32 	%r45, %r44, %r43, %r42;
	st.global.u32 	[%rd3], %r45;
	ld.global.u32 	%r46, [%rd44+-12];
	ld.global.u32 	%r47, [%rd43+-12];
	mad.lo.s32 	%r48, %r47, %r46, %r45;
	st.global.u32 	[%rd3], %r48;
	ld.global.u32 	%r49, [%rd44+-8];
	ld.global.u32 	%r50, [%rd43+-8];
	mad.lo.s32 	%r51, %r50, %r49, %r48;
	st.global.u32 	[%rd3], %r51;
	ld.global.u32 	%r52, [%rd44+-4];
	ld.global.u32 	%r53, [%rd43+-4];
	mad.lo.s32 	%r54, %r53, %r52, %r51;
	st.global.u32 	[%rd3], %r54;
	ld.global.u32 	%r55, [%rd44];
	ld.global.u32 	%r56, [%rd43];
	mad.lo.s32 	%r57, %r56, %r55, %r54;
	st.global.u32 	[%rd3], %r57;
	ld.global.u32 	%r58, [%rd44+4];
	ld.global.u32 	%r59, [%rd43+4];
	mad.lo.s32 	%r60, %r59, %r58, %r57;
	st.global.u32 	[%rd3], %r60;
	ld.global.u32 	%r61, [%rd44+8];
	ld.global.u32 	%r62, [%rd43+8];
	mad.lo.s32 	%r63, %r62, %r61, %r60;
	st.global.u32 	[%rd3], %r63;
	ld.global.u32 	%r64, [%rd44+12];
	ld.global.u32 	%r65, [%rd43+12];
	mad.lo.s32 	%r66, %r65, %r64, %r63;
	st.global.u32 	[%rd3], %r66;
	ld.global.u32 	%r67, [%rd44+16];
	ld.global.u32 	%r68, [%rd43+16];
	mad.lo.s32 	%r69, %r68, %r67, %r66;
	st.global.u32 	[%rd3], %r69;
	ld.global.u32 	%r70, [%rd44+20];
	ld.global.u32 	%r71, [%rd43+20];
	mad.lo.s32 	%r72, %r71, %r70, %r69;
	st.global.u32 	[%rd3], %r72;
	ld.global.u32 	%r73, [%rd44+24];
	ld.global.u32 	%r74, [%rd43+24];
	mad.lo.s32 	%r75, %r74, %r73, %r72;
	st.global.u32 	[%rd3], %r75;
	ld.global.u32 	%r76, [%rd44+28];
	ld.global.u32 	%r77, [%rd43+28];
	mad.lo.s32 	%r119, %r77, %r76, %r75;
	st.global.u32 	[%rd3], %r119;
	add.s32 	%r117, %r117, 16;
	add.s64 	%rd44, %rd44, 64;
	add.s64 	%rd43, %rd43, 64;
	setp.ne.s32 	%p3, %r117, 0;
	@%p3 bra 	$L__BB0_3;
$L__BB0_4:
	setp.eq.s32 	%p4, %r3, 0;
	@%p4 bra 	$L__BB0_13;
	and.b32  	%r12, %r27, 7;
	setp.lt.u32 	%p5, %r3, 8;
	@%p5 bra 	$L__BB0_7;
	add.s32 	%r78, %r122, %r2;
	mul.wide.u32 	%rd23, %r78, 4;
	add.s64 	%rd24, %rd2, %rd23;
	ld.global.u32 	%r79, [%rd24];
	cvt.u64.u32 	%rd25, %r122;
	mul.wide.u32 	%rd26, %r122, 4;
	add.s64 	%rd27, %rd1, %rd26;
	ld.global.u32 	%r80, [%rd27];
	mad.lo.s32 	%r81, %r80, %r79, %r119;
	st.global.u32 	[%rd3], %r81;
	cvt.u64.u32 	%rd28, %r2;
	add.s64 	%rd29, %rd25, %rd28;
	shl.b64 	%rd30, %rd29, 2;
	add.s64 	%rd31, %rd2, %rd30;
	ld.global.u32 	%r82, [%rd31+4];
	ld.global.u32 	%r83, [%rd27+4];
	mad.lo.s32 	%r84, %r83, %r82, %r81;
	st.global.u32 	[%rd3], %r84;
	ld.global.u32 	%r85, [%rd31+8];
	ld.global.u32 	%r86, [%rd27+8];
	mad.lo.s32 	%r87, %r86, %r85, %r84;
	st.global.u32 	[%rd3], %r87;
	ld.global.u32 	%r88, [%rd31+12];
	ld.global.u32 	%r89, [%rd27+12];
	mad.lo.s32 	%r90, %r89, %r88, %r87;
	st.global.u32 	[%rd3], %r90;
	ld.global.u32 	%r91, [%rd31+16];
	ld.global.u32 	%r92, [%rd27+16];
	mad.lo.s32 	%r93, %r92, %r91, %r90;
	st.global.u32 	[%rd3], %r93;
	ld.global.u32 	%r94, [%rd31+20];
	ld.global.u32 	%r95, [%rd27+20];
	mad.lo.s32 	%r96, %r95, %r94, %r93;
	st.global.u32 	[%rd3], %r96;
	ld.global.u32 	%r97, [%rd31+24];
	ld.global.u32 	%r98, [%rd27+24];
	mad.lo.s32 	%r99, %r98, %r97, %r96;
	st.global.u32 	[%rd3], %r99;
	ld.global.u32 	%r100, [%rd31+28];
	ld.global.u32 	%r101, [%rd27+28];
	mad.lo.s32 	%r119, %r101, %r100, %r99;
	st.global.u32 	[%rd3], %r119;
	add.s32 	%r122, %r122, 8;
$L__BB0_7:
	setp.eq.s32 	%p6, %r12, 0;
	@%p6 bra 	$L__BB0_13;
	and.b32  	%r17, %r27, 3;
	setp.lt.u32 	%p7, %r12, 4;
	@%p7 bra 	$L__BB0_10;
	add.s32 	%r102, %r122, %r2;
	mul.wide.u32 	%rd32, %r102, 4;
	add.s64 	%rd33, %rd2, %rd32;
	ld.global.u32 	%r103, [%rd33];
	cvt.u64.u32 	%rd34, %r122;
	mul.wide.u32 	%rd35, %r122, 4;
	add.s64 	%rd36, %rd1, %rd35;
	ld.global.u32 	%r104, [%rd36];
	mad.lo.s32 	%r105, %r104, %r103, %r119;
	st.global.u32 	[%rd3], %r105;
	cvt.u64.u32 	%rd37, %r2;
	add.s64 	%rd38, %rd34, %rd37;
	shl.b64 	%rd39, %rd38, 2;
	add.s64 	%rd40, %rd2, %rd39;
	ld.global.u32 	%r106, [%rd40+4];
	ld.global.u32 	%r107, [%rd36+4];
	mad.lo.s32 	%r108, %r107, %r106, %r105;
	st.global.u32 	[%rd3], %r108;
	ld.global.u32 	%r109, [%rd40+8];
	ld.global.u32 	%r110, [%rd36+8];
	mad.lo.s32 	%r111, %r110, %r109, %r108;
	st.global.u32 	[%rd3], %r111;
	ld.global.u32 	%r112, [%rd40+12];
	ld.global.u32 	%r113, [%rd36+12];
	mad.lo.s32 	%r119, %r113, %r112, %r111;
	st.global.u32 	[%rd3], %r119;
	add.s32 	%r122, %r122, 4;
$L__BB0_10:
	setp.eq.s32 	%p8, %r17, 0;
	@%p8 bra 	$L__BB0_13;
	mul.wide.u32 	%rd41, %r122, 4;
	add.s64 	%rd46, %rd1, %rd41;
	add.s32 	%r114, %r122, %r2;
	mul.wide.u32 	%rd42, %r114, 4;
	add.s64 	%rd45, %rd2, %rd42;
	neg.s32 	%r125, %r17;
$L__BB0_12:
	.pragma "nounroll";
	ld.global.u32 	%r115, [%rd45];
	ld.global.u32 	%r116, [%rd46];
	mad.lo.s32 	%r119, %r116, %r115, %r119;
	st.global.u32 	[%rd3], %r119;
	add.s64 	%rd46, %rd46, 4;
	add.s64 	%rd45, %rd45, 4;
	add.s32 	%r125, %r125, 1;
	setp.ne.s32 	%p9, %r125, 0;
	@%p9 bra 	$L__BB0_12;
$L__BB0_13:
	ret;

}


// ===== COMPILED SASS (sm_100) =====

	.target	sm_100

	.elftype	@"ET_EXEC"


//--------------------- .note.nv.tkinfo           --------------------------
	.section	.note.nv.tkinfo,"",@"SHT_NOTE"
	.sectionflags	@"SHF_NOTE_NV_TKINFO"
	.tkinfo
        /*0018*/ 	.word	0x00000002
        /*0030*/ 	.string	""
        /*0030*/ 	.string	"ptxas"
        /*0030*/ 	.string	"Cuda compilation tools, release 13.0, V13.0.88"
        /*0030*/ 	.string	"Build cuda_13.0.r13.0/compiler.36424714_0"
        /*0030*/ 	.string	"-arch sm_100 -m 64 "



//--------------------- .note.nv.cuinfo           --------------------------
	.section	.note.nv.cuinfo,"",@"SHT_NOTE"
	.sectionflags	@"SHF_NOTE_NV_CUINFO"
        /*0018*/ 	.short	0x0002
        /*001a*/ 	.short	0x0064
        /*001c*/ 	.short	0x0082
	.zero		2


//--------------------- .nv.info                  --------------------------
	.section	.nv.info,"",@"SHT_CUDA_INFO"
	.align	4


	//----- nvinfo : EIATTR_REGCOUNT
	.align		4
        /*0000*/ 	.byte	0x04, 0x2f
        /*0002*/ 	.short	(.L_1 - .L_0)
	.align		4
.L_0:
        /*0004*/ 	.word	index@(_Z8multiplyPiS_S_i)
        /*0008*/ 	.word	0x00000016


	//----- nvinfo : EIATTR_FRAME_SIZE
	.align		4
.L_1:
        /*000c*/ 	.byte	0x04, 0x11
        /*000e*/ 	.short	(.L_3 - .L_2)
	.align		4
.L_2:
        /*0010*/ 	.word	index@(_Z8multiplyPiS_S_i)
        /*0014*/ 	.word	0x00000000


	//----- nvinfo : EIATTR_MIN_STACK_SIZE
	.align		4
.L_3:
        /*0018*/ 	.byte	0x04, 0x12
        /*001a*/ 	.short	(.L_5 - .L_4)
	.align		4
.L_4:
        /*001c*/ 	.word	index@(_Z8multiplyPiS_S_i)
        /*0020*/ 	.word	0x00000000
.L_5:


//--------------------- .nv.compat                --------------------------
	.section	.nv.compat,"",@"SHT_CUDA_COMPAT_INFO"
	.align	4
        /*0000*/ 	.byte	0x02, 0x09, 0x00, 0x00, 0x02, 0x02, 0x01, 0x00, 0x02, 0x05, 0x05, 0x00, 0x03, 0x07, 0x01, 0x01
        /*0010*/ 	.byte	0x02, 0x03, 0x00, 0x00, 0x02, 0x06, 0x01, 0x00, 0x04, 0x0b, 0x08, 0x00, 0x09, 0x00, 0x00, 0x00
        /*0020*/ 	.byte	0x00, 0x00, 0x00, 0x00


//--------------------- .nv.info._Z8multiplyPiS_S_i --------------------------
	.section	.nv.info._Z8multiplyPiS_S_i,"",@"SHT_CUDA_INFO"
	.sectionflags	@""
	.align	4


	//----- nvinfo : EIATTR_CUDA_API_VERSION
	.align		4
        /*0000*/ 	.byte	0x04, 0x37
        /*0002*/ 	.short	(.L_7 - .L_6)
.L_6:
        /*0004*/ 	.word	0x00000082


	//----- nvinfo : EIATTR_KPARAM_INFO
	.align		4
.L_7:
        /*0008*/ 	.byte	0x04, 0x17
        /*000a*/ 	.short	(.L_9 - .L_8)
.L_8:
        /*000c*/ 	.word	0x00000000
        /*0010*/ 	.short	0x0003
        /*0012*/ 	.short	0x0018
        /*0014*/ 	.byte	0x00, 0xf0, 0x11, 0x00


	//----- nvinfo : EIATTR_KPARAM_INFO
	.align		4
.L_9:
        /*0018*/ 	.byte	0x04, 0x17
        /*001a*/ 	.short	(.L_11 - .L_10)
.L_10:
        /*001c*/ 	.word	0x00000000
        /*0020*/ 	.short	0x0002
        /*0022*/ 	.short	0x0010
        /*0024*/ 	.byte	0x00, 0xf5, 0x21, 0x00


	//----- nvinfo : EIATTR_KPARAM_INFO
	.align		4
.L_11:
        /*0028*/ 	.byte	0x04, 0x17
        /*002a*/ 	.short	(.L_13 - .L_12)
.L_12:
        /*002c*/ 	.word	0x00000000
        /*0030*/ 	.short	0x0001
        /*0032*/ 	.short	0x0008
        /*0034*/ 	.byte	0x00, 0xf5, 0x21, 0x00


	//----- nvinfo : EIATTR_KPARAM_INFO
	.align		4
.L_13:
        /*0038*/ 	.byte	0x04, 0x17
        /*003a*/ 	.short	(.L_15 - .L_14)
.L_14:
        /*003c*/ 	.word	0x00000000
        /*0040*/ 	.short	0x0000
        /*0042*/ 	.short	0x0000
        /*0044*/ 	.byte	0x00, 0xf5, 0x21, 0x00


	//----- nvinfo : EIATTR_SPARSE_MMA_MASK
	.align		4
.L_15:
        /*0048*/ 	.byte	0x03, 0x50
        /*004a*/ 	.short	0x0000


	//----- nvinfo : EIATTR_MAXREG_COUNT
	.align		4
        /*004c*/ 	.byte	0x03, 0x1b
        /*004e*/ 	.short	0x00ff


	//----- nvinfo : EIATTR_MERCURY_ISA_VERSION
	.align		4
        /*0050*/ 	.byte	0x03, 0x5f
        /*0052*/ 	.short	0x0101


	//----- nvinfo : EIATTR_VRC_CTA_INIT_COUNT
	.align		4
        /*0054*/ 	.byte	0x02, 0x4a
	.zero		1
	.zero		1


	//----- nvinfo : EIATTR_EXIT_INSTR_OFFSETS
	.align		4
        /*0058*/ 	.byte	0x04, 0x1c
        /*005a*/ 	.short	(.L_17 - .L_16)


	//   ....[0]....
.L_16:
        /*005c*/ 	.word	0x00000080


	//   ....[1]....
        /*0060*/ 	.word	0x00000660


	//   ....[2]....
        /*0064*/ 	.word	0x00000960


	//   ....[3]....
        /*0068*/ 	.word	0x00000b60


	//   ....[4]....
        /*006c*/ 	.word	0x00000ce0


	//----- nvinfo : EIATTR_CBANK_PARAM_SIZE
	.align		4
.L_17:
        /*0070*/ 	.byte	0x03, 0x19
        /*0072*/ 	.short	0x001c


	//----- nvinfo : EIATTR_PARAM_CBANK
	.align		4
        /*0074*/ 	.byte	0x04, 0x0a
        /*0076*/ 	.short	(.L_19 - .L_18)
	.align		4
.L_18:
        /*0078*/ 	.word	index@(.nv.constant0._Z8multiplyPiS_S_i)
        /*007c*/ 	.short	0x0380
        /*007e*/ 	.short	0x001c


	//----- nvinfo : EIATTR_SW_WAR
	.align		4
.L_19:
        /*0080*/ 	.byte	0x04, 0x36
        /*0082*/ 	.short	(.L_21 - .L_20)
.L_20:
        /*0084*/ 	.word	0x00000008
.L_21:


//--------------------- .nv.callgraph             --------------------------
	.section	.nv.callgraph,"",@"SHT_CUDA_CALLGRAPH"
	.align	4
	.sectionentsize	8
	.align		4
        /*0000*/ 	.word	0x00000000
	.align		4
        /*0004*/ 	.word	0xffffffff
	.align		4
        /*0008*/ 	.word	0x00000000
	.align		4
        /*000c*/ 	.word	0xfffffffe
	.align		4
        /*0010*/ 	.word	0x00000000
	.align		4
        /*0014*/ 	.word	0xfffffffd
	.align		4
        /*0018*/ 	.word	0x00000000
	.align		4
        /*001c*/ 	.word	0xfffffffc


//--------------------- .text._Z8multiplyPiS_S_i  --------------------------
	.section	.text._Z8multiplyPiS_S_i,"ax",@progbits
	.align	128
        .global         _Z8multiplyPiS_S_i
        .type           _Z8multiplyPiS_S_i,@function
        .size           _Z8multiplyPiS_S_i,(.L_x_6 - _Z8multiplyPiS_S_i)
        .other          _Z8multiplyPiS_S_i,@"STO_CUDA_ENTRY STV_DEFAULT"
_Z8multiplyPiS_S_i:
.text._Z8multiplyPiS_S_i:
[----:B------:R-:W-:Y:S01]  /*0000*/  LDC R1, c[0x0][0x37c] ;  /* 0x0000df00ff017b82 */ /* 0x000fe20000000800 */
[----:B------:R-:W0:Y:S07]  /*0010*/  S2R R5, SR_TID.X ;  /* 0x0000000000057919 */ /* 0x000e2e0000002100 */
[----:B------:R-:W1:Y:S01]  /*0020*/  LDC R4, c[0x0][0x398] ;  /* 0x0000e600ff047b82 */ /* 0x000e620000000800 */
[----:B------:R-:W2:Y:S07]  /*0030*/  LDCU.64 UR6, c[0x0][0x358] ;  /* 0x00006b00ff0677ac */ /* 0x000eae0008000a00 */
[----:B------:R-:W0:Y:S01]  /*0040*/  LDC.64 R2, c[0x0][0x390] ;  /* 0x0000e400ff027b82 */ /* 0x000e220000000a00 */
[----:B-1----:R-:W-:Y:S01]  /*0050*/  ISETP.GE.AND P0, PT, R4, 0x1, PT ;  /* 0x000000010400780c */ /* 0x002fe20003f06270 */
[----:B0-----:R-:W-:-:S05]  /*0060*/  IMAD.WIDE.U32 R2, R5, 0x4, R2 ;  /* 0x0000000405027825 */ /* 0x001fca00078e0002 */
[----:B--2---:R0:W-:Y:S07]  /*0070*/  STG.E desc[UR6][R2.64], RZ ;  /* 0x000000ff02007986 */ /* 0x0041ee000c101906 */
[----:B------:R-:W-:Y:S05]  /*0080*/  @!P0 EXIT ;  /* 0x000000000000894d */ /* 0x000fea0003800000 */
[C---:B------:R-:W-:Y:S01]  /*0090*/  ISETP.GE.U32.AND P1, PT, R4.reuse, 0x10, PT ;  /* 0x000000100400780c */ /* 0x040fe20003f26070 */
[----:B------:R-:W-:Y:S01]  /*00a0*/  IMAD R0, R5, R4, RZ ;  /* 0x0000000405007224 */ /* 0x000fe200078e02ff */
[----:B------:R-:W-:Y:S01]  /*00b0*/  LOP3.LUT R16, R4, 0xf, RZ, 0xc0, !PT ;  /* 0x0000000f04107812 */ /* 0x000fe200078ec0ff */
[----:B------:R-:W-:Y:S01]  /*00c0*/  HFMA2 R5, -RZ, RZ, 0, 0 ;  /* 0x00000000ff057431 */ /* 0x000fe200000001ff */
[----:B------:R-:W-:Y:S02]  /*00d0*/  MOV R7, RZ ;  /* 0x000000ff00077202 */ /* 0x000fe40000000f00 */
[----:B------:R-:W-:-:S07]  /*00e0*/  ISETP.NE.AND P0, PT, R16, RZ, PT ;  /* 0x000000ff1000720c */ /* 0x000fce0003f05270 */
[----:B------:R-:W-:Y:S06]  /*00f0*/  @!P1 BRA `(.L_x_0) ;  /* 0x0000000400589947 */ /* 0x000fec0003800000 */
[----:B------:R-:W1:Y:S01]  /*0100*/  LDC.64 R8, c[0x0][0x380] ;  /* 0x0000e000ff087b82 */ /* 0x000e620000000a00 */
[----:B------:R-:W2:Y:S01]  /*0110*/  LDCU.64 UR4, c[0x0][0x388] ;  /* 0x00007100ff0477ac */ /* 0x000ea20008000a00 */
[----:B------:R-:W-:Y:S02]  /*0120*/  LOP3.LUT R7, R4, 0x7ffffff0, RZ, 0xc0, !PT ;  /* 0x7ffffff004077812 */ /* 0x000fe400078ec0ff */
[----:B------:R-:W-:Y:S02]  /*0130*/  MOV R5, RZ ;  /* 0x000000ff00057202 */ /* 0x000fe40000000f00 */
[----:B------:R-:W-:Y:S01]  /*0140*/  IADD3 R6, PT, PT, -R7, RZ, RZ ;  /* 0x000000ff07067210 */ /* 0x000fe20007ffe1ff */
[----:B--2---:R-:W-:-:S04]  /*0150*/  UIADD3 UR4, UP0, UPT, UR4, 0x20, URZ ;  /* 0x0000002004047890 */ /* 0x004fc8000ff1e0ff */
[----:B------:R-:W-:Y:S01]  /*0160*/  UIADD3.X UR5, UPT, UPT, URZ, UR5, URZ, UP0, !UPT ;  /* 0x00000005ff057290 */ /* 0x000fe200087fe4ff */
[----:B-1----:R-:W-:-:S04]  /*0170*/  IMAD.WIDE.U32 R8, R0, 0x4, R8 ;  /* 0x0000000400087825 */ /* 0x002fc800078e0008 */
[----:B------:R-:W-:Y:S01]  /*0180*/  IMAD.U32 R12, RZ, RZ, UR4 ;  /* 0x00000004ff0c7e24 */ /* 0x000fe2000f8e00ff */
[----:B------:R-:W-:Y:S02]  /*0190*/  IADD3 R14, P1, PT, R8, 0x20, RZ ;  /* 0x00000020080e7810 */ /* 0x000fe40007f3e0ff */
[----:B------:R-:W-:-:S03]  /*01a0*/  MOV R13, UR5 ;  /* 0x00000005000d7c02 */ /* 0x000fc60008000f00 */
[----:B------:R-:W-:-:S08]  /*01b0*/  IMAD.X R9, RZ, RZ, R9, P1 ;  /* 0x000000ffff097224 */ /* 0x000fd000008e0609 */
.L_x_1:
[----:B------:R-:W-:Y:S01]  /*01c0*/  MOV R8, R14 ;  /* 0x0000000e00087202 */ /* 0x000fe20000000f00 */
[----:B------:R-:W-:Y:S01]  /*01d0*/  IMAD.MOV.U32 R10, RZ, RZ, R12 ;  /* 0x000000ffff0a7224 */ /* 0x000fe200078e000c */
[----:B------:R-:W-:-:S03]  /*01e0*/  MOV R11, R13 ;  /* 0x0000000d000b7202 */ /* 0x000fc60000000f00 */
[----:B------:R-:W2:Y:S04]  /*01f0*/  LDG.E R12, desc[UR6][R8.64+-0x20] ;  /* 0xffffe006080c7981 */ /* 0x000ea8000c1e1900 */
[----:B------:R-:W2:Y:S02]  /*0200*/  LDG.E R13, desc[UR6][R10.64+-0x20] ;  /* 0xffffe0060a0d7981 */ /* 0x000ea4000c1e1900 */
[----:B--2---:R-:W-:-:S05]  /*0210*/  IMAD R13, R12, R13, R5 ;  /* 0x0000000d0c0d7224 */ /* 0x004fca00078e0205 */
[----:B------:R1:W-:Y:S04]  /*0220*/  STG.E desc[UR6][R2.64], R13 ;  /* 0x0000000d02007986 */ /* 0x0003e8000c101906 */
[----:B------:R-:W2:Y:S04]  /*0230*/  LDG.E R12, desc[UR6][R8.64+-0x1c] ;  /* 0xffffe406080c7981 */ /* 0x000ea8000c1e1900 */
[----:B----4-:R-:W2:Y:S02]  /*0240*/  LDG.E R5, desc[UR6][R10.64+-0x1c] ;  /* 0xffffe4060a057981 */ /* 0x010ea4000c1e1900 */
[----:B--2---:R-:W-:-:S05]  /*0250*/  IMAD R5, R12, R5, R13 ;  /* 0x000000050c057224 */ /* 0x004fca00078e020d */
[----:B------:R2:W-:Y:S04]  /*0260*/  STG.E desc[UR6][R2.64], R5 ;  /* 0x0000000502007986 */ /* 0x0005e8000c101906 */
[----:B------:R-:W3:Y:S04]  /*0270*/  LDG.E R12, desc[UR6][R8.64+-0x18] ;  /* 0xffffe806080c7981 */ /* 0x000ee8000c1e1900 */
[----:B------:R-:W3:Y:S02]  /*0280*/  LDG.E R14, desc[UR6][R10.64+-0x18] ;  /* 0xffffe8060a0e7981 */ /* 0x000ee4000c1e1900 */
[----:B---3--:R-:W-:-:S05]  /*0290*/  IMAD R15, R12, R14, R5 ;  /* 0x0000000e0c0f7224 */ /* 0x008fca00078e0205 */
[----:B------:R3:W-:Y:S04]  /*02a0*/  STG.E desc[UR6][R2.64], R15 ;  /* 0x0000000f02007986 */ /* 0x0007e8000c101906 */
[----:B------:R-:W1:Y:S04]  /*02b0*/  LDG.E R12, desc[UR6][R8.64+-0x14] ;  /* 0xffffec06080c7981 */ /* 0x000e68000c1e1900 */
[----:B------:R-:W1:Y:S02]  /*02c0*/  LDG.E R14, desc[UR6][R10.64+-0x14] ;  /* 0xffffec060a0e7981 */ /* 0x000e64000c1e1900 */
[----:B-1----:R-:W-:-:S05]  /*02d0*/  IMAD R13, R12, R14, R15 ;  /* 0x0000000e0c0d7224 */ /* 0x002fca00078e020f */
[----:B------:R1:W-:Y:S04]  /*02e0*/  STG.E desc[UR6][R2.64], R13 ;  /* 0x0000000d02007986 */ /* 0x0003e8000c101906 */
[----:B------:R-:W2:Y:S04]  /*02f0*/  LDG.E R12, desc[UR6][R8.64+-0x10] ;  /* 0xfffff006080c7981 */ /* 0x000ea8000c1e1900 */
[----:B------:R-:W2:Y:S02]  /*0300*/  LDG.E R14, desc[UR6][R10.64+-0x10] ;  /* 0xfffff0060a0e7981 */ /* 0x000ea4000c1e1900 */
        /* <DEDUP_REMOVED lines=34> */
[----:B------:R-:W4:Y:S04]  /*0530*/  LDG.E R12, desc[UR6][R8.64+0x14] ;  /* 0x00001406080c7981 */ /* 0x000f28000c1e1900 */
[----:B------:R-:W4:Y:S02]  /*0540*/  LDG.E R14, desc[UR6][R10.64+0x14] ;  /* 0x000014060a0e7981 */ /* 0x000f24000c1e1900 */
[----:B----4-:R-:W-:-:S05]  /*0550*/  IMAD R17, R12, R14, R13 ;  /* 0x0000000e0c117224 */ /* 0x010fca00078e020d */
[----:B------:R4:W-:Y:S04]  /*0560*/  STG.E desc[UR6][R2.64], R17 ;  /* 0x0000001102007986 */ /* 0x0009e8000c101906 */
[----:B------:R-:W3:Y:S04]  /*0570*/  LDG.E R12, desc[UR6][R8.64+0x18] ;  /* 0x00001806080c7981 */ /* 0x000ee8000c1e1900 */
[----:B--2---:R-:W3:Y:S01]  /*0580*/  LDG.E R5, desc[UR6][R10.64+0x18] ;  /* 0x000018060a057981 */ /* 0x004ee2000c1e1900 */
[----:B------:R-:W-:Y:S01]  /*0590*/  IADD3 R6, PT, PT, R6, 0x10, RZ ;  /* 0x0000001006067810 */ /* 0x000fe20007ffe0ff */
[----:B---3--:R-:W-:-:S05]  /*05a0*/  IMAD R15, R12, R5, R17 ;  /* 0x000000050c0f7224 */ /* 0x008fca00078e0211 */
[----:B------:R4:W-:Y:S04]  /*05b0*/  STG.E desc[UR6][R2.64], R15 ;  /* 0x0000000f02007986 */ /* 0x0009e8000c101906 */
[----:B------:R2:W3:Y:S04]  /*05c0*/  LDG.E R12, desc[UR6][R8.64+0x1c] ;  /* 0x00001c06080c7981 */ /* 0x0004e8000c1e1900 */
[----:B------:R-:W3:Y:S01]  /*05d0*/  LDG.E R5, desc[UR6][R10.64+0x1c] ;  /* 0x00001c060a057981 */ /* 0x000ee2000c1e1900 */
[----:B------:R-:W-:Y:S02]  /*05e0*/  ISETP.NE.AND P1, PT, R6, RZ, PT ;  /* 0x000000ff0600720c */ /* 0x000fe40003f25270 */
[----:B------:R-:W-:-:S05]  /*05f0*/  IADD3 R14, P2, PT, R8, 0x40, RZ ;  /* 0x00000040080e7810 */ /* 0x000fca0007f5e0ff */
[----:B--2---:R-:W-:Y:S02]  /*0600*/  IMAD.X R9, RZ, RZ, R9, P2 ;  /* 0x000000ffff097224 */ /* 0x004fe400010e0609 */
[----:B---3--:R-:W-:Y:S01]  /*0610*/  IMAD R5, R12, R5, R15 ;  /* 0x000000050c057224 */ /* 0x008fe200078e020f */
[----:B------:R-:W-:-:S04]  /*0620*/  IADD3 R12, P3, PT, R10, 0x40, RZ ;  /* 0x000000400a0c7810 */ /* 0x000fc80007f7e0ff */
[----:B------:R4:W-:Y:S01]  /*0630*/  STG.E desc[UR6][R2.64], R5 ;  /* 0x0000000502007986 */ /* 0x0009e2000c101906 */
[----:B-1----:R-:W-:Y:S01]  /*0640*/  IADD3.X R13, PT, PT, RZ, R11, RZ, P3, !PT ;  /* 0x0000000bff0d7210 */ /* 0x002fe20001ffe4ff */
[----:B------:R-:W-:Y:S07]  /*0650*/  @P1 BRA `(.L_x_1) ;  /* 0xfffffff800d81947 */ /* 0x000fee000383ffff */
.L_x_0:
[----:B------:R-:W-:Y:S05]  /*0660*/  @!P0 EXIT ;  /* 0x000000000000894d */ /* 0x000fea0003800000 */
[----:B------:R-:W-:Y:S02]  /*0670*/  ISETP.GE.U32.AND P0, PT, R16, 0x8, PT ;  /* 0x000000081000780c */ /* 0x000fe40003f06070 */
[----:B----4-:R-:W-:-:S04]  /*0680*/  LOP3.LUT R17, R4, 0x7, RZ, 0xc0, !PT ;  /* 0x0000000704117812 */ /* 0x010fc800078ec0ff */
[----:B------:R-:W-:-:S07]  /*0690*/  ISETP.NE.AND P1, PT, R17, RZ, PT ;  /* 0x000000ff1100720c */ /* 0x000fce0003f25270 */
[----:B------:R-:W-:Y:S06]  /*06a0*/  @!P0 BRA `(.L_x_2) ;  /* 0x0000000000ac8947 */ /* 0x000fec0003800000 */
[----:B------:R-:W1:Y:S01]  /*06b0*/  LDC.64 R12, c[0x0][0x380] ;  /* 0x0000e000ff0c7b82 */ /* 0x000e620000000a00 */
[----:B------:R-:W-:Y:S01]  /*06c0*/  IADD3 R11, PT, PT, R0, R7, RZ ;  /* 0x00000007000b7210 */ /* 0x000fe20007ffe0ff */
[----:B------:R-:W2:Y:S06]  /*06d0*/  LDCU.64 UR4, c[0x0][0x380] ;  /* 0x00007000ff0477ac */ /* 0x000eac0008000a00 */
[----:B------:R-:W3:Y:S01]  /*06e0*/  LDC.64 R8, c[0x0][0x388] ;  /* 0x0000e200ff087b82 */ /* 0x000ee20000000a00 */
[----:B-1----:R-:W-:-:S06]  /*06f0*/  IMAD.WIDE.U32 R12, R11, 0x4, R12 ;  /* 0x000000040b0c7825 */ /* 0x002fcc00078e000c */
[----:B------:R-:W4:Y:S01]  /*0700*/  LDG.E R12, desc[UR6][R12.64] ;  /* 0x000000060c0c7981 */ /* 0x000f22000c1e1900 */
[----:B---3--:R-:W-:-:S05]  /*0710*/  IMAD.WIDE.U32 R8, R7, 0x4, R8 ;  /* 0x0000000407087825 */ /* 0x008fca00078e0008 */
[----:B------:R-:W4:Y:S01]  /*0720*/  LDG.E R6, desc[UR6][R8.64] ;  /* 0x0000000608067981 */ /* 0x000f22000c1e1900 */
[----:B------:R-:W-:-:S05]  /*0730*/  IADD3 R11, P0, PT, R0, R7, RZ ;  /* 0x00000007000b7210 */ /* 0x000fca0007f1e0ff */
[----:B------:R-:W-:Y:S01]  /*0740*/  IMAD.X R14, RZ, RZ, RZ, P0 ;  /* 0x000000ffff0e7224 */ /* 0x000fe200000e06ff */
[----:B--2---:R-:W-:-:S04]  /*0750*/  LEA R10, P0, R11, UR4, 0x2 ;  /* 0x000000040b0a7c11 */ /* 0x004fc8000f8010ff */
[----:B------:R-:W-:Y:S01]  /*0760*/  LEA.HI.X R11, R11, UR5, R14, 0x2, P0 ;  /* 0x000000050b0b7c11 */ /* 0x000fe200080f140e */
[----:B----4-:R-:W-:-:S05]  /*0770*/  IMAD R5, R12, R6, R5 ;  /* 0x000000060c057224 */ /* 0x010fca00078e0205 */
        /* <DEDUP_REMOVED lines=21> */
[----:B------:R-:W3:Y:S04]  /*08d0*/  LDG.E R6, desc[UR6][R10.64+0x18] ;  /* 0x000018060a067981 */ /* 0x000ee8000c1e1900 */
[----:B------:R-:W3:Y:S02]  /*08e0*/  LDG.E R12, desc[UR6][R8.64+0x18] ;  /* 0x00001806080c7981 */ /* 0x000ee4000c1e1900 */
[----:B---3--:R-:W-:-:S05]  /*08f0*/  IMAD R19, R6, R12, R15 ;  /* 0x0000000c06137224 */ /* 0x008fca00078e020f */
[----:B------:R2:W-:Y:S04]  /*0900*/  STG.E desc[UR6][R2.64], R19 ;  /* 0x0000001302007986 */ /* 0x0005e8000c101906 */
[----:B------:R-:W3:Y:S04]  /*0910*/  LDG.E R6, desc[UR6][R10.64+0x1c] ;  /* 0x00001c060a067981 */ /* 0x000ee8000c1e1900 */
[----:B-1----:R-:W3:Y:S01]  /*0920*/  LDG.E R5, desc[UR6][R8.64+0x1c] ;  /* 0x00001c0608057981 */ /* 0x002ee2000c1e1900 */
[----:B------:R-:W-:Y:S01]  /*0930*/  IADD3 R7, PT, PT, R7, 0x8, RZ ;  /* 0x0000000807077810 */ /* 0x000fe20007ffe0ff */
[----:B---3--:R-:W-:-:S05]  /*0940*/  IMAD R5, R6, R5, R19 ;  /* 0x0000000506057224 */ /* 0x008fca00078e0213 */
[----:B------:R2:W-:Y:S02]  /*0950*/  STG.E desc[UR6][R2.64], R5 ;  /* 0x0000000502007986 */ /* 0x0005e4000c101906 */
.L_x_2:
[----:B------:R-:W-:Y:S05]  /*0960*/  @!P1 EXIT ;  /* 0x000000000000994d */ /* 0x000fea0003800000 */
[----:B------:R-:W-:Y:S02]  /*0970*/  ISETP.GE.U32.AND P0, PT, R17, 0x4, PT ;  /* 0x000000041100780c */ /* 0x000fe40003f06070 */
[----:B------:R-:W-:-:S04]  /*0980*/  LOP3.LUT R4, R4, 0x3, RZ, 0xc0, !PT ;  /* 0x0000000304047812 */ /* 0x000fc800078ec0ff */
[----:B------:R-:W-:-:S07]  /*0990*/  ISETP.NE.AND P1, PT, R4, RZ, PT ;  /* 0x000000ff0400720c */ /* 0x000fce0003f25270 */
[----:B------:R-:W-:Y:S06]  /*09a0*/  @!P0 BRA `(.L_x_3) ;  /* 0x00000000006c8947 */ /* 0x000fec0003800000 */
[----:B------:R-:W1:Y:S01]  /*09b0*/  LDC.64 R8, c[0x0][0x380] ;  /* 0x0000e000ff087b82 */ /* 0x000e620000000a00 */
[----:B--2---:R-:W-:Y:S01]  /*09c0*/  IADD3 R13, PT, PT, R0, R7, RZ ;  /* 0x00000007000d7210 */ /* 0x004fe20007ffe0ff */
[----:B------:R-:W2:Y:S06]  /*09d0*/  LDCU.64 UR4, c[0x0][0x380] ;  /* 0x00007000ff0477ac */ /* 0x000eac0008000a00 */
[----:B------:R-:W3:Y:S01]  /*09e0*/  LDC.64 R10, c[0x0][0x388] ;  /* 0x0000e200ff0a7b82 */ /* 0x000ee20000000a00 */
[----:B-1----:R-:W-:-:S06]  /*09f0*/  IMAD.WIDE.U32 R12, R13, 0x4, R8 ;  /* 0x000000040d0c7825 */ /* 0x002fcc00078e0008 */
[----:B------:R-:W4:Y:S01]  /*0a00*/  LDG.E R12, desc[UR6][R12.64] ;  /* 0x000000060c0c7981 */ /* 0x000f22000c1e1900 */
[----:B---3--:R-:W-:-:S05]  /*0a10*/  IMAD.WIDE.U32 R8, R7, 0x4, R10 ;  /* 0x0000000407087825 */ /* 0x008fca00078e000a */
[----:B------:R-:W4:Y:S01]  /*0a20*/  LDG.E R6, desc[UR6][R8.64] ;  /* 0x0000000608067981 */ /* 0x000f22000c1e1900 */
[----:B------:R-:W-:-:S04]  /*0a30*/  IADD3 R11, P0, PT, R0, R7, RZ ;  /* 0x00000007000b7210 */ /* 0x000fc80007f1e0ff */
[----:B------:R-:W-:Y:S02]  /*0a40*/  IADD3.X R14, PT, PT, RZ, RZ, RZ, P0, !PT ;  /* 0x000000ffff0e7210 */ /* 0x000fe400007fe4ff */
        /* <DEDUP_REMOVED lines=8> */
[----:B------:R-:W2:Y:S04]  /*0ad0*/  LDG.E R6, desc[UR6][R10.64+0x8] ;  /* 0x000008060a067981 */ /* 0x000ea8000c1e1900 */
[----:B------:R-:W2:Y:S02]  /*0ae0*/  LDG.E R12, desc[UR6][R8.64+0x8] ;  /* 0x00000806080c7981 */ /* 0x000ea4000c1e1900 */
[----:B--2---:R-:W-:-:S05]  /*0af0*/  IMAD R15, R6, R12, R13 ;  /* 0x0000000c060f7224 */ /* 0x004fca00078e020d */
[----:B------:R3:W-:Y:S04]  /*0b00*/  STG.E desc[UR6][R2.64], R15 ;  /* 0x0000000f02007986 */ /* 0x0007e8000c101906 */
[----:B------:R-:W1:Y:S04]  /*0b10*/  LDG.E R6, desc[UR6][R10.64+0xc] ;  /* 0x00000c060a067981 */ /* 0x000e68000c1e1900 */
[----:B------:R-:W1:Y:S01]  /*0b20*/  LDG.E R12, desc[UR6][R8.64+0xc] ;  /* 0x00000c06080c7981 */ /* 0x000e62000c1e1900 */
[----:B------:R-:W-:Y:S02]  /*0b30*/  VIADD R7, R7, 0x4 ;  /* 0x0000000407077836 */ /* 0x000fe40000000000 */
[----:B-1----:R-:W-:-:S05]  /*0b40*/  IMAD R5, R6, R12, R15 ;  /* 0x0000000c06057224 */ /* 0x002fca00078e020f */
[----:B------:R3:W-:Y:S02]  /*0b50*/  STG.E desc[UR6][R2.64], R5 ;  /* 0x0000000502007986 */ /* 0x0007e4000c101906 */
.L_x_3:
[----:B------:R-:W-:Y:S05]  /*0b60*/  @!P1 EXIT ;  /* 0x000000000000994d */ /* 0x000fea0003800000 */
[----:B------:R-:W1:Y:S01]  /*0b70*/  LDC.64 R8, c[0x0][0x388] ;  /* 0x0000e200ff087b82 */ /* 0x000e620000000a00 */
[----:B--23--:R-:W-:Y:S02]  /*0b80*/  IADD3 R13, PT, PT, R0, R7, RZ ;  /* 0x00000007000d7210 */ /* 0x00cfe40007ffe0ff */
[----:B------:R-:W-:-:S05]  /*0b90*/  IADD3 R4, PT, PT, -R4, RZ, RZ ;  /* 0x000000ff04047210 */ /* 0x000fca0007ffe1ff */
[----:B------:R-:W2:Y:S01]  /*0ba0*/  LDC.64 R10, c[0x0][0x380] ;  /* 0x0000e000ff0a7b82 */ /* 0x000ea20000000a00 */
[----:B-1----:R-:W-:-:S04]  /*0bb0*/  IMAD.WIDE.U32 R6, R7, 0x4, R8 ;  /* 0x0000000407067825 */ /* 0x002fc800078e0008 */
[----:B--2---:R-:W-:Y:S01]  /*0bc0*/  IMAD.WIDE.U32 R8, R13, 0x4, R10 ;  /* 0x000000040d087825 */ /* 0x004fe200078e000a */
[----:B------:R-:W-:Y:S02]  /*0bd0*/  MOV R10, R6 ;  /* 0x00000006000a7202 */ /* 0x000fe40000000f00 */
[----:B------:R-:W-:Y:S01]  /*0be0*/  MOV R11, R7 ;  /* 0x00000007000b7202 */ /* 0x000fe20000000f00 */
[----:B------:R-:W-:Y:S01]  /*0bf0*/  IMAD.MOV.U32 R6, RZ, RZ, R8 ;  /* 0x000000ffff067224 */ /* 0x000fe200078e0008 */
[----:B------:R-:W-:-:S07]  /*0c00*/  MOV R7, R9 ;  /* 0x0000000900077202 */ /* 0x000fce0000000f00 */
.L_x_4:
[----:B------:R-:W-:Y:S01]  /*0c10*/  MOV R8, R10 ;  /* 0x0000000a00087202 */ /* 0x000fe20000000f00 */
[----:B------:R-:W-:Y:S01]  /*0c20*/  IMAD.MOV.U32 R9, RZ, RZ, R11 ;  /* 0x000000ffff097224 */ /* 0x000fe200078e000b */
[----:B-1----:R1:W2:Y:S04]  /*0c30*/  LDG.E R0, desc[UR6][R6.64] ;  /* 0x0000000606007981 */ /* 0x0022a8000c1e1900 */
[----:B------:R-:W2:Y:S01]  /*0c40*/  LDG.E R8, desc[UR6][R8.64] ;  /* 0x0000000608087981 */ /* 0x000ea2000c1e1900 */
[----:B------:R-:W-:Y:S02]  /*0c50*/  IADD3 R4, PT, PT, R4, 0x1, RZ ;  /* 0x0000000104047810 */ /* 0x000fe40007ffe0ff */
[----:B------:R-:W-:Y:S02]  /*0c60*/  IADD3 R10, P1, PT, R10, 0x4, RZ ;  /* 0x000000040a0a7810 */ /* 0x000fe40007f3e0ff */
[----:B------:R-:W-:-:S02]  /*0c70*/  ISETP.NE.AND P0, PT, R4, RZ, PT ;  /* 0x000000ff0400720c */ /* 0x000fc40003f05270 */
[----:B-1----:R-:W-:Y:S02]  /*0c80*/  IADD3 R6, P2, PT, R6, 0x4, RZ ;  /* 0x0000000406067810 */ /* 0x002fe40007f5e0ff */
[----:B------:R-:W-:Y:S02]  /*0c90*/  IADD3.X R11, PT, PT, RZ, R11, RZ, P1, !PT ;  /* 0x0000000bff0b7210 */ /* 0x000fe40000ffe4ff */
[----:B------:R-:W-:Y:S01]  /*0ca0*/  IADD3.X R7, PT, PT, RZ, R7, RZ, P2, !PT ;  /* 0x00000007ff077210 */ /* 0x000fe200017fe4ff */
[----:B--2---:R-:W-:-:S05]  /*0cb0*/  IMAD R5, R0, R8, R5 ;  /* 0x0000000800057224 */ /* 0x004fca00078e0205 */
[----:B------:R1:W-:Y:S01]  /*0cc0*/  STG.E desc[UR6][R2.64], R5 ;  /* 0x0000000502007986 */ /* 0x0003e2000c101906 */
[----:B------:R-:W-:Y:S05]  /*0cd0*/  @P0 BRA `(.L_x_4) ;  /* 0xfffffffc00cc0947 */ /* 0x000fea000383ffff */
[----:B------:R-:W-:Y:S05]  /*0ce0*/  EXIT ;  /* 0x000000000000794d */ /* 0x000fea0003800000 */
.L_x_5:
[----:B------:R-:W-:-:S00]  /*0cf0*/  BRA `(.L_x_5) ;  /* 0xfffffffc00fc7947 */ /* 0x000fc0000383ffff */
[----:B------:R-:W-:-:S00]  /*0d00*/  NOP ;  /* 0x0000000000007918 */ /* 0x000fc00000000000 */
[----:B------:R-:W-:-:S00]  /*0d10*/  NOP ;  /* 0x0000000000007918 */ /* 0x000fc00000000000 */
[----:B------:R-:W-:-:S00]  /*0d20*/  NOP ;  /* 0x0000000000007918 */ /* 0x000fc00000000000 */
[----:B------:R-:W-:-:S00]  /*0d30*/  NOP ;  /* 0x0000000000007918 */ /* 0x000fc00000000000 */
[----:B------:R-:W-:-:S00]  /*0d40*/  NOP ;  /* 0x0000000000007918 */ /* 0x000fc00000000000 */
[----:B------:R-:W-:-:S00]  /*0d50*/  NOP ;  /* 0x0000000000007918 */ /* 0x000fc00000000000 */
[----:B------:R-:W-:-:S00]  /*0d60*/  NOP ;  /* 0x0000000000007918 */ /* 0x000fc00000000000 */
[----:B------:R-:W-:-:S00]  /*0d70*/  NOP ;  /* 0x0000000000007918 */ /* 0x000fc00000000000 */
.L_x_6:


//--------------------- .nv.shared.reserved.0     --------------------------
	.section	.nv.shared.reserved.0,"aw",@nobits
	.weak		__nv_reservedSMEM_offset_0_alias
	.size		__nv_reservedSMEM_offset_0_alias, 0, 64
	.other		__nv_reservedSMEM_offset_0_alias,@"STO_CUDA_RESERVED_SHARED STV_DEFAULT"
__nv_reservedSMEM_offset_0_alias:
	.zero		0
	.zero		64


//--------------------- .nv.constant0._Z8multiplyPiS_S_i --------------------------
	.section	.nv.constant0._Z8multiplyPiS_S_i,"a",@progbits
	.sectionflags	@""
	.align	4
.nv.constant0._Z8multiplyPiS_S_i:
	.zero		924


//--------------------- SYMBOLS --------------------------

	.type		.nv.reservedSmem.offset0,@object
	.size		.nv.reservedSmem.offset0,0x4
